	.headerflags	@"EF_CUDA_TEXMODE_UNIFIED EF_CUDA_64BIT_ADDRESS EF_CUDA_SM80 EF_CUDA_VIRTUAL_SM(EF_CUDA_SM80)"
	.elftype	@"ET_EXEC"


//--------------------- .nv.info                  --------------------------
	.section	.nv.info,"",@"SHT_CUDA_INFO"
	.align	4


	//----- nvinfo : EIATTR_REGCOUNT
	.align		4
        /*0000*/ 	.byte	0x04, 0x2f
        /*0002*/ 	.short	(.L_1 - .L_0)
	.align		4
.L_0:
        /*0004*/ 	.word	index@(candidate5)
        /*0008*/ 	.word	0x00000020


	//----- nvinfo : EIATTR_MAX_STACK_SIZE
	.align		4
.L_1:
        /*000c*/ 	.byte	0x04, 0x23
        /*000e*/ 	.short	(.L_3 - .L_2)
	.align		4
.L_2:
        /*0010*/ 	.word	index@(candidate5)
        /*0014*/ 	.word	0x00000000


	//----- nvinfo : EIATTR_MIN_STACK_SIZE
	.align		4
.L_3:
        /*0018*/ 	.byte	0x04, 0x12
        /*001a*/ 	.short	(.L_5 - .L_4)
	.align		4
.L_4:
        /*001c*/ 	.word	index@(candidate5)
        /*0020*/ 	.word	0x00000008


	//----- nvinfo : EIATTR_FRAME_SIZE
	.align		4
.L_5:
        /*0024*/ 	.byte	0x04, 0x11
        /*0026*/ 	.short	(.L_7 - .L_6)
	.align		4
.L_6:
        /*0028*/ 	.word	index@(candidate5)
        /*002c*/ 	.word	0x00000008
.L_7:


//--------------------- .nv.info.candidate5       --------------------------
	.section	.nv.info.candidate5,"",@"SHT_CUDA_INFO"
	.align	4


	//----- nvinfo : EIATTR_CUDA_API_VERSION
	.align		4
        /*0000*/ 	.byte	0x04, 0x37
        /*0002*/ 	.short	(.L_9 - .L_8)
.L_8:
        /*0004*/ 	.word	0x00000075


	//----- nvinfo : EIATTR_SW2861232_WAR
	.align		4
.L_9:
        /*0008*/ 	.byte	0x01, 0x35
	.zero		2


	//----- nvinfo : EIATTR_PARAM_CBANK
	.align		4
        /*000c*/ 	.byte	0x04, 0x0a
        /*000e*/ 	.short	(.L_11 - .L_10)
	.align		4
.L_10:
        /*0010*/ 	.word	index@(.nv.constant0.candidate5)
        /*0014*/ 	.short	0x0160
        /*0016*/ 	.short	0x0018


	//----- nvinfo : EIATTR_CBANK_PARAM_SIZE
	.align		4
.L_11:
        /*0018*/ 	.byte	0x03, 0x19
        /*001a*/ 	.short	0x0018


	//----- nvinfo : EIATTR_KPARAM_INFO
	.align		4
        /*001c*/ 	.byte	0x04, 0x17
        /*001e*/ 	.short	(.L_13 - .L_12)
.L_12:
        /*0020*/ 	.word	0x00000000
        /*0024*/ 	.short	0x0002
        /*0026*/ 	.short	0x0010
        /*0028*/ 	.byte	0x00, 0xf0, 0x21, 0x00


	//----- nvinfo : EIATTR_KPARAM_INFO
	.align		4
.L_13:
        /*002c*/ 	.byte	0x04, 0x17
        /*002e*/ 	.short	(.L_15 - .L_14)
.L_14:
        /*0030*/ 	.word	0x00000000
        /*0034*/ 	.short	0x0001
        /*0036*/ 	.short	0x0008
        /*0038*/ 	.byte	0x00, 0xf0, 0x21, 0x00


	//----- nvinfo : EIATTR_KPARAM_INFO
	.align		4
.L_15:
        /*003c*/ 	.byte	0x04, 0x17
        /*003e*/ 	.short	(.L_17 - .L_16)
.L_16:
        /*0040*/ 	.word	0x00000000
        /*0044*/ 	.short	0x0000
        /*0046*/ 	.short	0x0000
        /*0048*/ 	.byte	0x00, 0xf0, 0x21, 0x00


	//----- nvinfo : EIATTR_MAXREG_COUNT
	.align		4
.L_17:
        /*004c*/ 	.byte	0x03, 0x1b
        /*004e*/ 	.short	0x0048


	//----- nvinfo : EIATTR_EXIT_INSTR_OFFSETS
	.align		4
        /*0050*/ 	.byte	0x04, 0x1c
        /*0052*/ 	.short	(.L_19 - .L_18)


	//   ....[0]....
.L_18:
        /*0054*/ 	.word	0x00001a60


	//----- nvinfo : EIATTR_MAX_THREADS
	.align		4
.L_19:
        /*0058*/ 	.byte	0x04, 0x05
        /*005a*/ 	.short	(.L_21 - .L_20)
.L_20:
        /*005c*/ 	.word	0x00000380
        /*0060*/ 	.word	0x00000001
        /*0064*/ 	.word	0x00000001
.L_21:


//--------------------- .nv.rel.action            --------------------------
	.section	.nv.rel.action,"",@"SHT_CUDA_RELOCINFO"
	.align	8
	.sectionentsize	8
        /*0000*/ 	.byte	0x4b, 0x00, 0x00, 0x00, 0x00, 0x00, 0x00, 0x00, 0x00, 0x02, 0x02, 0x08, 0x10, 0x0a, 0x2f, 0x22
        /* <DEDUP_REMOVED lines=13> */


//--------------------- .nv.constant0.candidate5  --------------------------
	.section	.nv.constant0.candidate5,"a",@progbits
	.align	4
.nv.constant0.candidate5:
	.zero		376


//--------------------- .text.candidate5          --------------------------
	.section	.text.candidate5,"ax",@progbits
	.sectionflags	@"SHF_BARRIERS=1"
	.sectioninfo	@"SHI_REGISTERS=32"
	.align	128
        .global         candidate5
        .type           candidate5,@function
        .size           candidate5,(.L_x_3 - candidate5)
        .other          candidate5,@"STO_CUDA_ENTRY STV_DEFAULT"
candidate5:
.text.candidate5:
[----:B------:R-:W-:-:S02]  /*0000*/  MOV R1, c[0x0][0x28] ;  /* 0x00000a0000017a02 */ /* 0x000fc40000000f00 */
[----:B------:R-:W0:Y:S01]  /*0010*/  S2R R3, SR_CTAID.X ;  /* 0x0000000000037919 */ /* 0x000e220000002500 */
[----:B------:R-:W-:Y:S01]  /*0020*/  HFMA2.MMA R2, -RZ, RZ, 0, 0 ;  /* 0x00000000ff027435 */ /* 0x000fe200000001ff */
[----:B------:R-:W-:Y:S01]  /*0030*/  IADD3 R1, R1, -0x8, RZ ;  /* 0xfffffff801017810 */ /* 0x000fe20007ffe0ff */
[----:B------:R-:W-:Y:S01]  /*0040*/  HFMA2.MMA R4, -RZ, RZ, 0, 0 ;  /* 0x00000000ff047435 */ /* 0x000fe200000001ff */
[----:B------:R-:W1:Y:S01]  /*0050*/  S2R R22, SR_TID.X ;  /* 0x0000000000167919 */ /* 0x000e620000002100 */
[----:B------:R-:W-:Y:S01]  /*0060*/  MOV R24, RZ ;  /* 0x000000ff00187202 */ /* 0x000fe20000000f00 */
[----:B------:R-:W-:Y:S01]  /*0070*/  CS2R R20, SRZ ;  /* 0x0000000000147805 */ /* 0x000fe2000001ff00 */
[----:B------:R-:W-:Y:S01]  /*0080*/  CS2R R18, SRZ ;  /* 0x0000000000127805 */ /* 0x000fe2000001ff00 */
[----:B------:R-:W-:Y:S01]  /*0090*/  CS2R R16, SRZ ;  /* 0x0000000000107805 */ /* 0x000fe2000001ff00 */
[----:B------:R-:W-:Y:S02]  /*00a0*/  ULDC.64 UR4, c[0x0][0x118] ;  /* 0x0000460000047ab9 */ /* 0x000fe40000000a00 */
[----:B0-----:R-:W-:Y:S01]  /*00b0*/  IMAD.HI R29, R3, -0x6db6db6d, R2 ;  /* 0x92492493031d7827 */ /* 0x001fe200078e0202 */
[----:B-1----:R-:W-:-:S04]  /*00c0*/  MOV R5, R22 ;  /* 0x0000001600057202 */ /* 0x002fc80000000f00 */
[----:B------:R-:W-:Y:S02]  /*00d0*/  SHF.R.U32.HI R2, RZ, 0x1f, R29 ;  /* 0x0000001fff027819 */ /* 0x000fe4000001161d */
[----:B------:R-:W-:Y:S01]  /*00e0*/  SHF.R.U32.HI R6, RZ, 0x5, R22 ;  /* 0x00000005ff067819 */ /* 0x000fe20000011616 */
[C---:B------:R-:W-:Y:S01]  /*00f0*/  IMAD.HI R0, R22.reuse, -0x6db6db6d, R4 ;  /* 0x9249249316007827 */ /* 0x040fe200078e0204 */
[----:B------:R-:W-:Y:S02]  /*0100*/  LEA.HI.SX32 R29, R29, R2, 0x1e ;  /* 0x000000021d1d7211 */ /* 0x000fe400078ff2ff */
[----:B------:R-:W-:Y:S02]  /*0110*/  LOP3.LUT R4, R22, 0x1f, RZ, 0xc0, !PT ;  /* 0x0000001f16047812 */ /* 0x000fe400078ec0ff */
[----:B------:R-:W-:Y:S01]  /*0120*/  SHF.R.U32.HI R5, RZ, 0x1f, R0 ;  /* 0x0000001fff057819 */ /* 0x000fe20000011600 */
[----:B------:R-:W-:Y:S01]  /*0130*/  IMAD R8, R29, -0x7, R3 ;  /* 0xfffffff91d087824 */ /* 0x000fe200078e0203 */
[----:B------:R-:W-:-:S02]  /*0140*/  SHF.L.U32 R7, R6, 0x7, RZ ;  /* 0x0000000706077819 */ /* 0x000fc400000006ff */
[----:B------:R-:W-:Y:S02]  /*0150*/  LEA.HI.SX32 R0, R0, R5, 0x1a ;  /* 0x0000000500007211 */ /* 0x000fe400078fd2ff */
[----:B------:R0:W-:Y:S01]  /*0160*/  STL [R1], R8 ;  /* 0x0000000801007387 */ /* 0x0001e20000100800 */
[----:B------:R-:W-:Y:S02]  /*0170*/  LOP3.LUT R4, R7, 0xffffff80, R4, 0xe2, !PT ;  /* 0xffffff8007047812 */ /* 0x000fe400078ee204 */
[----:B------:R-:W-:Y:S01]  /*0180*/  IMAD R26, R0, -0x70, R22 ;  /* 0xffffff90001a7824 */ /* 0x000fe200078e0216 */
[----:B------:R-:W-:Y:S01]  /*0190*/  CS2R R6, SRZ ;  /* 0x0000000000067805 */ /* 0x000fe2000001ff00 */
[----:B------:R-:W-:Y:S02]  /*01a0*/  ISETP.GT.AND P0, PT, R22, 0xff, PT ;  /* 0x000000ff1600780c */ /* 0x000fe40003f04270 */
[----:B------:R-:W-:Y:S01]  /*01b0*/  IMAD R28, R0, 0x310, R26 ;  /* 0x00000310001c7824 */ /* 0x000fe200078e021a */
[----:B------:R-:W-:-:S03]  /*01c0*/  LEA R27, R29, R4, 0xd ;  /* 0x000000041d1b7211 */ /* 0x000fc600078e68ff */
[----:B0-----:R-:W-:-:S03]  /*01d0*/  IMAD R28, R8, 0x70, R28 ;  /* 0x00000070081c7824 */ /* 0x001fc600078e021c */
.L_x_1:
[----:B------:R-:W-:Y:S01]  /*01e0*/  MOV R5, 0x4 ;  /* 0x0000000400057802 */ /* 0x000fe20000000f00 */
[C---:B------:R-:W-:Y:S01]  /*01f0*/  IMAD R2, R24.reuse, 0x6200, R28 ;  /* 0x0000620018027824 */ /* 0x040fe200078e021c */
[----:B------:R-:W-:Y:S01]  /*0200*/  LEA R4, R24, R27, 0x5 ;  /* 0x0000001b18047211 */ /* 0x000fe200078e28ff */
[----:B------:R-:W-:Y:S06]  /*0210*/  BAR.SYNC 0x0 ;  /* 0x0000000000007b1d */ /* 0x000fec0000000000 */
[----:B------:R-:W-:-:S04]  /*0220*/  IMAD.WIDE R2, R2, R5, c[0x0][0x160] ;  /* 0x0000580002027625 */ /* 0x000fc800078e0205 */
[----:B------:R-:W-:Y:S01]  /*0230*/  IMAD.WIDE R4, R4, R5, c[0x0][0x168] ;  /* 0x00005a0004047625 */ /* 0x000fe200078e0205 */
[----:B------:R-:W2:Y:S04]  /*0240*/  LDG.E.CONSTANT R13, [R2.64] ;  /* 0x00000004020d7981 */ /* 0x000ea8000c1e9900 */
[----:B------:R-:W3:Y:S04]  /*0250*/  LDG.E.CONSTANT R15, [R2.64+0x6200] ;  /* 0x00620004020f7981 */ /* 0x000ee8000c1e9900 */
[----:B------:R-:W4:Y:S04]  /*0260*/  LDG.E.CONSTANT R23, [R2.64+0xc400] ;  /* 0x00c4000402177981 */ /* 0x000f28000c1e9900 */
[----:B------:R-:W5:Y:S04]  /*0270*/  LDG.E.CONSTANT R12, [R2.64+0x12600] ;  /* 0x01260004020c7981 */ /* 0x000f68000c1e9900 */
[----:B------:R-:W5:Y:S04]  /*0280*/  LDG.E.CONSTANT R14, [R4.64] ;  /* 0x00000004040e7981 */ /* 0x000f68000c1e9900 */
[----:B------:R-:W5:Y:S04]  /*0290*/  LDG.E.CONSTANT R9, [R4.64+0x3800] ;  /* 0x0038000404097981 */ /* 0x000f68000c1e9900 */
[----:B------:R-:W5:Y:S01]  /*02a0*/  @!P0 LDG.E.CONSTANT R11, [R4.64+0x7000] ;  /* 0x00700004040b8981 */ /* 0x000f62000c1e9900 */
[----:B------:R-:W-:-:S02]  /*02b0*/  SHF.L.U32 R25, R0, 0xa, RZ ;  /* 0x0000000a00197819 */ /* 0x000fc400000006ff */
[----:B------:R-:W-:-:S04]  /*02c0*/  IADD3 R24, R24, 0x1, RZ ;  /* 0x0000000118187810 */ /* 0x000fc80007ffe0ff */
[----:B------:R-:W-:Y:S01]  /*02d0*/  ISETP.NE.AND P1, PT, R24, 0x4, PT ;  /* 0x000000041800780c */ /* 0x000fe20003f25270 */
[----:B--2---:R-:W-:Y:S04]  /*02e0*/  STS [R22.X4], R13 ;  /* 0x0000000d16007388 */ /* 0x004fe80000004800 */
[----:B---3--:R-:W-:Y:S04]  /*02f0*/  STS [R22.X4+0xe00], R15 ;  /* 0x000e000f16007388 */ /* 0x008fe80000004800 */
[----:B----4-:R-:W-:Y:S04]  /*0300*/  STS [R22.X4+0x1c00], R23 ;  /* 0x001c001716007388 */ /* 0x010fe80000004800 */
[----:B-----5:R-:W-:Y:S04]  /*0310*/  STS [R22.X4+0x2a00], R12 ;  /* 0x002a000c16007388 */ /* 0x020fe80000004800 */
[----:B------:R-:W-:Y:S04]  /*0320*/  STS [R22.X4+0x3800], R14 ;  /* 0x0038000e16007388 */ /* 0x000fe80000004800 */
[----:B------:R-:W-:Y:S04]  /*0330*/  STS [R22.X4+0x4600], R9 ;  /* 0x0046000916007388 */ /* 0x000fe80000004800 */
[----:B------:R-:W-:Y:S04]  /*0340*/  @!P0 STS [R22.X4+0x5400], R11 ;  /* 0x0054000b16008388 */ /* 0x000fe80000004800 */
[----:B------:R-:W-:Y:S06]  /*0350*/  BAR.SYNC 0x0 ;  /* 0x0000000000007b1d */ /* 0x000fec0000000000 */
[----:B------:R-:W-:Y:S04]  /*0360*/  LDS R5, [R26.X4] ;  /* 0x000000001a057984 */ /* 0x000fe80000004800 */
[----:B------:R-:W0:Y:S04]  /*0370*/  LDS.128 R8, [R25+0x3800] ;  /* 0x0038000019087984 */ /* 0x000e280000000c00 */
[----:B------:R-:W1:Y:S04]  /*0380*/  LDS R2, [R26.X4+0x1c0] ;  /* 0x0001c0001a027984 */ /* 0x000e680000004800 */
[----:B------:R-:W2:Y:S04]  /*0390*/  LDS R4, [R26.X4+0x380] ;  /* 0x000380001a047984 */ /* 0x000ea80000004800 */
[----:B------:R-:W3:Y:S01]  /*03a0*/  LDS R3, [R26.X4+0x540] ;  /* 0x000540001a037984 */ /* 0x000ee20000004800 */
[----:B0-----:R-:W-:-:S04]  /*03b0*/  FFMA R8, R8, R5, R16 ;  /* 0x0000000508087223 */ /* 0x001fc80000000010 */
[----:B-1----:R-:W-:-:S04]  /*03c0*/  FFMA R13, R2, R9, R8 ;  /* 0x00000009020d7223 */ /* 0x002fc80000000008 */
[----:B--2---:R-:W-:Y:S02]  /*03d0*/  FFMA R10, R4, R10, R13 ;  /* 0x0000000a040a7223 */ /* 0x004fe4000000000d */
[----:B------:R-:W-:Y:S02]  /*03e0*/  LDS R13, [R26.X4+0xc40] ;  /* 0x000c40001a0d7984 */ /* 0x000fe40000004800 */
[----:B---3--:R-:W-:Y:S02]  /*03f0*/  FFMA R12, R3, R11, R10 ;  /* 0x0000000b030c7223 */ /* 0x008fe4000000000a */
[----:B------:R-:W0:Y:S02]  /*0400*/  LDS.128 R8, [R25+0x3880] ;  /* 0x0038800019087984 */ /* 0x000e240000000c00 */
[----:B0-----:R-:W-:-:S04]  /*0410*/  FFMA R8, R5, R8, R17 ;  /* 0x0000000805087223 */ /* 0x001fc80000000011 */
[----:B------:R-:W-:-:S04]  /*0420*/  FFMA R9, R2, R9, R8 ;  /* 0x0000000902097223 */ /* 0x000fc80000000008 */
[----:B------:R-:W-:-:S04]  /*0430*/  FFMA R10, R4, R10, R9 ;  /* 0x0000000a040a7223 */ /* 0x000fc80000000009 */
[----:B------:R-:W-:Y:S02]  /*0440*/  FFMA R23, R3, R11, R10 ;  /* 0x0000000b03177223 */ /* 0x000fe4000000000a */
        /* <DEDUP_REMOVED lines=27> */
[----:B------:R-:W-:Y:S02]  /*0600*/  FFMA R9, R2, R9, R8 ;  /* 0x0000000902097223 */ /* 0x000fe40000000008 */
[----:B------:R-:W-:Y:S02]  /*0610*/  LDS R8, [R26.X4+0x700] ;  /* 0x000700001a087984 */ /* 0x000fe40000004800 */
[----:B------:R-:W-:Y:S02]  /*0620*/  FFMA R10, R4, R10, R9 ;  /* 0x0000000a040a7223 */ /* 0x000fe40000000009 */
[----:B------:R-:W0:Y:S02]  /*0630*/  LDS.128 R4, [R25+0x3810] ;  /* 0x0038100019047984 */ /* 0x000e240000000c00 */
[----:B------:R-:W-:Y:S02]  /*0640*/  FFMA R11, R3, R11, R10 ;  /* 0x0000000b030b7223 */ /* 0x000fe4000000000a */
[----:B------:R-:W1:Y:S04]  /*0650*/  LDS R2, [R26.X4+0x8c0] ;  /* 0x0008c0001a027984 */ /* 0x000e680000004800 */
[----:B------:R-:W2:Y:S04]  /*0660*/  LDS R9, [R26.X4+0xa80] ;  /* 0x000a80001a097984 */ /* 0x000ea80000004800 */
[----:B------:R-:W-:Y:S01]  /*0670*/  LDS R3, [R26.X4+0xe00] ;  /* 0x000e00001a037984 */ /* 0x000fe20000004800 */
[----:B0-----:R-:W-:-:S04]  /*0680*/  FFMA R4, R4, R8, R12 ;  /* 0x0000000804047223 */ /* 0x001fc8000000000c */
[----:B-1----:R-:W-:-:S04]  /*0690*/  FFMA R4, R2, R5, R4 ;  /* 0x0000000502047223 */ /* 0x002fc80000000004 */
[----:B--2---:R-:W-:-:S04]  /*06a0*/  FFMA R4, R9, R6, R4 ;  /* 0x0000000609047223 */ /* 0x004fc80000000004 */
        /* <DEDUP_REMOVED lines=37> */
[----:B0-----:R-:W-:Y:S02]  /*0900*/  FFMA R12, R8, R3, R12 ;  /* 0x00000003080c7223 */ /* 0x001fe4000000000c */
[----:B------:R-:W0:Y:S02]  /*0910*/  LDS R8, [R26.X4+0x1180] ;  /* 0x001180001a087984 */ /* 0x000e240000004800 */
[----:B------:R-:W-:-:S02]  /*0920*/  FFMA R9, R2, R9, R12 ;  /* 0x0000000902097223 */ /* 0x000fc4000000000c */
[----:B------:R-:W1:Y:S02]  /*0930*/  LDS R12, [R26.X4+0x1340] ;  /* 0x001340001a0c7984 */ /* 0x000e640000004800 */
[----:B0-----:R-:W-:Y:S02]  /*0940*/  FFMA R10, R8, R10, R9 ;  /* 0x0000000a080a7223 */ /* 0x001fe40000000009 */
[----:B------:R-:W-:Y:S02]  /*0950*/  FFMA R9, R13, R7, R6 ;  /* 0x000000070d097223 */ /* 0x000fe40000000006 */
[----:B------:R-:W0:Y:S01]  /*0960*/  LDS.128 R4, [R25+0x38a0] ;  /* 0x0038a00019047984 */ /* 0x000e220000000c00 */
[----:B-1----:R-:W-:Y:S02]  /*0970*/  FFMA R13, R12, R11, R10 ;  /* 0x0000000b0c0d7223 */ /* 0x002fe4000000000a */
        /* <DEDUP_REMOVED lines=30> */
[----:B0-----:R-:W-:Y:S02]  /*0b60*/  FFMA R4, R3, R4, R9 ;  /* 0x0000000403047223 */ /* 0x001fe40000000009 */
[----:B------:R-:W-:Y:S02]  /*0b70*/  LDS R3, [R26.X4+0x1500] ;  /* 0x001500001a037984 */ /* 0x000fe40000004800 */
[----:B------:R-:W-:Y:S02]  /*0b80*/  FFMA R5, R2, R5, R4 ;  /* 0x0000000502057223 */ /* 0x000fe40000000004 */
[----:B------:R-:W-:Y:S02]  /*0b90*/  LDS R2, [R26.X4+0x16c0] ;  /* 0x0016c0001a027984 */ /* 0x000fe40000004800 */
[----:B------:R-:W-:-:S02]  /*0ba0*/  FFMA R6, R8, R6, R5 ;  /* 0x0000000608067223 */ /* 0x000fc40000000005 */
[----:B------:R-:W0:Y:S02]  /*0bb0*/  LDS.128 R8, [R25+0x3830] ;  /* 0x0038300019087984 */ /* 0x000e240000000c00 */
[----:B0-----:R-:W-:Y:S02]  /*0bc0*/  FFMA R13, R8, R3, R13 ;  /* 0x00000003080d7223 */ /* 0x001fe4000000000d */
[----:B------:R-:W0:Y:S02]  /*0bd0*/  LDS R8, [R26.X4+0x1880] ;  /* 0x001880001a087984 */ /* 0x000e240000004800 */
[----:B------:R-:W-:Y:S02]  /*0be0*/  FFMA R9, R2, R9, R13 ;  /* 0x0000000902097223 */ /* 0x000fe4000000000d */
[----:B------:R-:W1:Y:S02]  /*0bf0*/  LDS R13, [R26.X4+0x1a40] ;  /* 0x001a40001a0d7984 */ /* 0x000e640000004800 */
[----:B0-----:R-:W-:-:S02]  /*0c00*/  FFMA R10, R8, R10, R9 ;  /* 0x0000000a080a7223 */ /* 0x001fc40000000009 */
        /* <DEDUP_REMOVED lines=171> */
[----:B------:R-:W-:Y:S02]  /*16c0*/  FFMA R7, R12, R7, R6 ;  /* 0x000000070c077223 */ /* 0x000fe40000000006 */
[----:B------:R-:W1:Y:S04]  /*16d0*/  LDS R5, [R26.X4+0x3480] ;  /* 0x003480001a057984 */ /* 0x000e680000004800 */
[----:B------:R-:W2:Y:S01]  /*16e0*/  LDS R2, [R26.X4+0x3640] ;  /* 0x003640001a027984 */ /* 0x000ea20000004800 */
[----:B0-----:R-:W-:-:S04]  /*16f0*/  FFMA R8, R8, R4, R13 ;  /* 0x0000000408087223 */ /* 0x001fc8000000000d */
[----:B------:R-:W-:-:S04]  /*1700*/  FFMA R8, R3, R9, R8 ;  /* 0x0000000903087223 */ /* 0x000fc80000000008 */
[----:B-1----:R-:W-:-:S04]  /*1710*/  FFMA R8, R5, R10, R8 ;  /* 0x0000000a05087223 */ /* 0x002fc80000000008 */
[----:B--2---:R-:W-:Y:S02]  /*1720*/  FFMA R16, R2, R11, R8 ;  /* 0x0000000b02107223 */ /* 0x004fe40000000008 */
        /* <DEDUP_REMOVED lines=22> */
[----:B------:R-:W0:Y:S02]  /*1890*/  LDS.128 R12, [R25+0x3b70] ;  /* 0x003b7000190c7984 */ /* 0x000e240000000c00 */
[----:B------:R-:W-:-:S04]  /*18a0*/  FFMA R8, R3, R9, R8 ;  /* 0x0000000903087223 */ /* 0x000fc80000000008 */
[----:B------:R-:W-:-:S04]  /*18b0*/  FFMA R8, R5, R10, R8 ;  /* 0x0000000a05087223 */ /* 0x000fc80000000008 */
[----:B------:R-:W-:Y:S02]  /*18c0*/  FFMA R21, R2, R11, R8 ;  /* 0x0000000b02157223 */ /* 0x000fe40000000008 */
[----:B------:R-:W1:Y:S01]  /*18d0*/  LDS.128 R8, [R25+0x3bf0] ;  /* 0x003bf00019087984 */ /* 0x000e620000000c00 */
[----:B0-----:R-:W-:-:S04]  /*18e0*/  FFMA R12, R4, R12, R23 ;  /* 0x0000000c040c7223 */ /* 0x001fc80000000017 */
[----:B------:R-:W-:-:S04]  /*18f0*/  FFMA R12, R3, R13, R12 ;  /* 0x0000000d030c7223 */ /* 0x000fc8000000000c */
[----:B------:R-:W-:Y:S02]  /*1900*/  FFMA R14, R5, R14, R12 ;  /* 0x0000000e050e7223 */ /* 0x000fe4000000000c */
[----:B-1----:R-:W-:Y:S02]  /*1910*/  FFMA R8, R4, R8, R7 ;  /* 0x0000000804087223 */ /* 0x002fe40000000007 */
[----:B------:R-:W-:Y:S02]  /*1920*/  FFMA R6, R2, R15, R14 ;  /* 0x0000000f02067223 */ /* 0x000fe4000000000e */
[----:B------:R-:W-:-:S04]  /*1930*/  FFMA R8, R3, R9, R8 ;  /* 0x0000000903087223 */ /* 0x000fc80000000008 */
[----:B------:R-:W-:-:S04]  /*1940*/  FFMA R8, R5, R10, R8 ;  /* 0x0000000a05087223 */ /* 0x000fc80000000008 */
[----:B------:R-:W-:Y:S01]  /*1950*/  FFMA R7, R2, R11, R8 ;  /* 0x0000000b02077223 */ /* 0x000fe20000000008 */
[----:B------:R-:W-:Y:S01]  /*1960*/  @!P1 CALL.REL.NOINC `(.L_x_0) ;  /* 0x0000001000009944 */ /* 0x000fe20003c00000 */
[----:B------:R-:W-:Y:S05]  /*1970*/  BRA `(.L_x_1) ;  /* 0xffffe86000007947 */ /* 0x000fea000383ffff */
.L_x_0:
[----:B------:R-:W2:Y:S01]  /*1980*/  LDL.LU R13, [R1] ;  /* 0x00000000010d7983 */ /* 0x000ea20000300800 */
[----:B------:R-:W-:Y:S01]  /*1990*/  IMAD R0, R0, 0x1880, R26 ;  /* 0x0000188000007824 */ /* 0x000fe200078e021a */
[----:B------:R-:W-:-:S03]  /*19a0*/  HFMA2.MMA R23, -RZ, RZ, 0, 2.384185791015625e-07 ;  /* 0x00000004ff177435 */ /* 0x000fc600000001ff */
[----:B------:R-:W-:-:S04]  /*19b0*/  IMAD R0, R29, 0xc400, R0 ;  /* 0x0000c4001d007824 */ /* 0x000fc800078e0200 */
[----:B--2---:R-:W-:-:S04]  /*19c0*/  IMAD R0, R13, 0x70, R0 ;  /* 0x000000700d007824 */ /* 0x004fc800078e0200 */
[----:B------:R-:W-:-:S05]  /*19d0*/  IMAD.WIDE R2, R0, R23, c[0x0][0x170] ;  /* 0x00005c0000027625 */ /* 0x000fca00078e0217 */
[----:B------:R-:W-:Y:S04]  /*19e0*/  STG.E [R2.64], R16 ;  /* 0x0000001002007986 */ /* 0x000fe8000c101904 */
[----:B------:R-:W-:Y:S04]  /*19f0*/  STG.E [R2.64+0xc40], R17 ;  /* 0x000c401102007986 */ /* 0x000fe8000c101904 */
[----:B------:R-:W-:Y:S04]  /*1a00*/  STG.E [R2.64+0x1880], R18 ;  /* 0x0018801202007986 */ /* 0x000fe8000c101904 */
[----:B------:R-:W-:Y:S04]  /*1a10*/  STG.E [R2.64+0x24c0], R19 ;  /* 0x0024c01302007986 */ /* 0x000fe8000c101904 */
[----:B------:R-:W-:Y:S04]  /*1a20*/  STG.E [R2.64+0x3100], R20 ;  /* 0x0031001402007986 */ /* 0x000fe8000c101904 */
[----:B------:R-:W-:Y:S04]  /*1a30*/  STG.E [R2.64+0x3d40], R21 ;  /* 0x003d401502007986 */ /* 0x000fe8000c101904 */
[----:B------:R-:W-:Y:S04]  /*1a40*/  STG.E [R2.64+0x4980], R6 ;  /* 0x0049800602007986 */ /* 0x000fe8000c101904 */
[----:B------:R-:W-:Y:S01]  /*1a50*/  STG.E [R2.64+0x55c0], R7 ;  /* 0x0055c00702007986 */ /* 0x000fe2000c101904 */
[----:B------:R-:W-:Y:S05]  /*1a60*/  EXIT ;  /* 0x000000000000794d */ /* 0x000fea0003800000 */
.L_x_2:
[----:B------:R-:W-:-:S00]  /*1a70*/  BRA `(.L_x_2) ;  /* 0xfffffff000007947 */ /* 0x000fc0000383ffff */
[----:B------:R-:W-:-:S00]  /*1a80*/  NOP ;  /* 0x0000000000007918 */ /* 0x000fc00000000000 */
[----:B------:R-:W-:-:S00]  /*1a90*/  NOP ;  /* 0x0000000000007918 */ /* 0x000fc00000000000 */
[----:B------:R-:W-:-:S00]  /*1aa0*/  NOP ;  /* 0x0000000000007918 */ /* 0x000fc00000000000 */
[----:B------:R-:W-:-:S00]  /*1ab0*/  NOP ;  /* 0x0000000000007918 */ /* 0x000fc00000000000 */
[----:B------:R-:W-:-:S00]  /*1ac0*/  NOP ;  /* 0x0000000000007918 */ /* 0x000fc00000000000 */
[----:B------:R-:W-:-:S00]  /*1ad0*/  NOP ;  /* 0x0000000000007918 */ /* 0x000fc00000000000 */
[----:B------:R-:W-:-:S00]  /*1ae0*/  NOP ;  /* 0x0000000000007918 */ /* 0x000fc00000000000 */
[----:B------:R-:W-:-:S00]  /*1af0*/  NOP ;  /* 0x0000000000007918 */ /* 0x000fc00000000000 */
.L_x_3:


//--------------------- .nv.shared.candidate5     --------------------------
	.section	.nv.shared.candidate5,"aw",@nobits
	.align	4
.nv.shared.candidate5:
	.zero		22528
